//
// Generated by NVIDIA NVVM Compiler
//
// Compiler Build ID: CL-36424714
// Cuda compilation tools, release 13.0, V13.0.88
// Based on NVVM 20.0.0
//

.version 9.0
.target sm_100
.address_size 64

	// .globl	_Z21generate_batch_kernelPKcS0_PKiPci

.visible .entry _Z21generate_batch_kernelPKcS0_PKiPci(
	.param .u64 .ptr .align 1 _Z21generate_batch_kernelPKcS0_PKiPci_param_0,
	.param .u64 .ptr .align 1 _Z21generate_batch_kernelPKcS0_PKiPci_param_1,
	.param .u64 .ptr .align 1 _Z21generate_batch_kernelPKcS0_PKiPci_param_2,
	.param .u64 .ptr .align 1 _Z21generate_batch_kernelPKcS0_PKiPci_param_3,
	.param .u32 _Z21generate_batch_kernelPKcS0_PKiPci_param_4
)
{
	.reg .pred 	%p<14>;
	.reg .b16 	%rs<10>;
	.reg .b32 	%r<29>;
	.reg .b64 	%rd<28>;

	ld.param.u64 	%rd5, [_Z21generate_batch_kernelPKcS0_PKiPci_param_0];
	ld.param.u64 	%rd6, [_Z21generate_batch_kernelPKcS0_PKiPci_param_1];
	ld.param.u64 	%rd8, [_Z21generate_batch_kernelPKcS0_PKiPci_param_2];
	ld.param.u64 	%rd7, [_Z21generate_batch_kernelPKcS0_PKiPci_param_3];
	ld.param.u32 	%r13, [_Z21generate_batch_kernelPKcS0_PKiPci_param_4];
	cvta.to.global.u64 	%rd1, %rd8;
	mov.u32 	%r1, %ctaid.x;
	setp.ge.s32 	%p1, %r1, %r13;
	@%p1 bra 	$L__BB0_11;
	setp.eq.s32 	%p2, %r1, 0;
	mov.b32 	%r24, 0;
	@%p2 bra 	$L__BB0_3;
	add.s32 	%r15, %r1, -1;
	mul.wide.u32 	%rd9, %r15, 4;
	add.s64 	%rd10, %rd1, %rd9;
	ld.global.u32 	%r24, [%rd10];
$L__BB0_3:
	mul.wide.u32 	%rd11, %r1, 4;
	add.s64 	%rd12, %rd1, %rd11;
	ld.global.u32 	%r16, [%rd12];
	mov.u32 	%r4, %tid.x;
	sub.s32 	%r17, %r16, %r24;
	setp.ge.s32 	%p3, %r4, %r17;
	@%p3 bra 	$L__BB0_11;
	add.s32 	%r19, %r24, %r4;
	shl.b32 	%r5, %r19, 6;
	cvt.s64.s32 	%rd13, %r5;
	cvta.to.global.u64 	%rd14, %rd7;
	add.s64 	%rd2, %rd14, %rd13;
	shl.b32 	%r20, %r1, 6;
	cvt.u64.u32 	%rd15, %r20;
	cvta.to.global.u64 	%rd16, %rd6;
	add.s64 	%rd3, %rd16, %rd15;
	ld.global.u8 	%rs8, [%rd3];
	setp.eq.s16 	%p4, %rs8, 0;
	mov.b32 	%r25, 0;
	@%p4 bra 	$L__BB0_7;
	mov.b32 	%r26, 0;
$L__BB0_6:
	cvt.u64.u32 	%rd17, %r26;
	add.s64 	%rd18, %rd2, %rd17;
	st.global.u8 	[%rd18], %rs8;
	add.s32 	%r25, %r26, 1;
	add.s64 	%rd19, %rd3, %rd17;
	ld.global.u8 	%rs8, [%rd19+1];
	setp.ne.s16 	%p5, %rs8, 0;
	setp.lt.u32 	%p6, %r26, 62;
	and.pred  	%p7, %p5, %p6;
	mov.u32 	%r26, %r25;
	@%p7 bra 	$L__BB0_6;
$L__BB0_7:
	cvta.to.global.u64 	%rd21, %rd5;
	add.s64 	%rd4, %rd21, %rd13;
	ld.global.u8 	%rs9, [%rd4];
	setp.eq.s16 	%p8, %rs9, 0;
	setp.gt.u32 	%p9, %r25, 62;
	or.pred  	%p10, %p8, %p9;
	mov.u32 	%r28, %r25;
	@%p10 bra 	$L__BB0_10;
	mov.b32 	%r27, 0;
$L__BB0_9:
	add.s32 	%r23, %r27, %r25;
	add.s32 	%r10, %r27, 1;
	add.s32 	%r28, %r10, %r25;
	cvt.u64.u32 	%rd22, %r23;
	add.s64 	%rd23, %rd2, %rd22;
	st.global.u8 	[%rd23], %rs9;
	cvt.u64.u32 	%rd24, %r27;
	add.s64 	%rd25, %rd4, %rd24;
	ld.global.u8 	%rs9, [%rd25+1];
	setp.ne.s16 	%p11, %rs9, 0;
	setp.lt.u32 	%p12, %r23, 62;
	and.pred  	%p13, %p11, %p12;
	mov.u32 	%r27, %r10;
	@%p13 bra 	$L__BB0_9;
$L__BB0_10:
	cvt.u64.u32 	%rd26, %r28;
	add.s64 	%rd27, %rd2, %rd26;
	mov.b16 	%rs7, 0;
	st.global.u8 	[%rd27], %rs7;
$L__BB0_11:
	ret;

}


// ===== COMPILED SASS (sm_100) =====

	.target	sm_100

	.elftype	@"ET_EXEC"


//--------------------- .note.nv.tkinfo           --------------------------
	.section	.note.nv.tkinfo,"",@"SHT_NOTE"
	.sectionflags	@"SHF_NOTE_NV_TKINFO"
	.tkinfo
        /*0018*/ 	.word	0x00000002
        /*0030*/ 	.string	""
        /*0030*/ 	.string	"ptxas"
        /*0030*/ 	.string	"Cuda compilation tools, release 13.0, V13.0.88"
        /*0030*/ 	.string	"Build cuda_13.0.r13.0/compiler.36424714_0"
        /*0030*/ 	.string	"-arch sm_100 -m 64 "



//--------------------- .note.nv.cuinfo           --------------------------
	.section	.note.nv.cuinfo,"",@"SHT_NOTE"
	.sectionflags	@"SHF_NOTE_NV_CUINFO"
        /*0018*/ 	.short	0x0002
        /*001a*/ 	.short	0x0064
        /*001c*/ 	.short	0x0082
	.zero		2


//--------------------- .nv.info                  --------------------------
	.section	.nv.info,"",@"SHT_CUDA_INFO"
	.align	4


	//----- nvinfo : EIATTR_REGCOUNT
	.align		4
        /*0000*/ 	.byte	0x04, 0x2f
        /*0002*/ 	.short	(.L_1 - .L_0)
	.align		4
.L_0:
        /*0004*/ 	.word	index@(_Z21generate_batch_kernelPKcS0_PKiPci)
        /*0008*/ 	.word	0x00000010


	//----- nvinfo : EIATTR_FRAME_SIZE
	.align		4
.L_1:
        /*000c*/ 	.byte	0x04, 0x11
        /*000e*/ 	.short	(.L_3 - .L_2)
	.align		4
.L_2:
        /*0010*/ 	.word	index@(_Z21generate_batch_kernelPKcS0_PKiPci)
        /*0014*/ 	.word	0x00000000


	//----- nvinfo : EIATTR_MIN_STACK_SIZE
	.align		4
.L_3:
        /*0018*/ 	.byte	0x04, 0x12
        /*001a*/ 	.short	(.L_5 - .L_4)
	.align		4
.L_4:
        /*001c*/ 	.word	index@(_Z21generate_batch_kernelPKcS0_PKiPci)
        /*0020*/ 	.word	0x00000000
.L_5:


//--------------------- .nv.compat                --------------------------
	.section	.nv.compat,"",@"SHT_CUDA_COMPAT_INFO"
	.align	4
        /*0000*/ 	.byte	0x02, 0x09, 0x00, 0x00, 0x02, 0x02, 0x01, 0x00, 0x02, 0x05, 0x05, 0x00, 0x03, 0x07, 0x01, 0x01
        /*0010*/ 	.byte	0x02, 0x03, 0x00, 0x00, 0x02, 0x06, 0x01, 0x00, 0x04, 0x0b, 0x08, 0x00, 0x09, 0x00, 0x00, 0x00
        /*0020*/ 	.byte	0x00, 0x00, 0x00, 0x00


//--------------------- .nv.info._Z21generate_batch_kernelPKcS0_PKiPci --------------------------
	.section	.nv.info._Z21generate_batch_kernelPKcS0_PKiPci,"",@"SHT_CUDA_INFO"
	.sectionflags	@""
	.align	4


	//----- nvinfo : EIATTR_CUDA_API_VERSION
	.align		4
        /*0000*/ 	.byte	0x04, 0x37
        /*0002*/ 	.short	(.L_7 - .L_6)
.L_6:
        /*0004*/ 	.word	0x00000082


	//----- nvinfo : EIATTR_KPARAM_INFO
	.align		4
.L_7:
        /*0008*/ 	.byte	0x04, 0x17
        /*000a*/ 	.short	(.L_9 - .L_8)
.L_8:
        /*000c*/ 	.word	0x00000000
        /*0010*/ 	.short	0x0004
        /*0012*/ 	.short	0x0020
        /*0014*/ 	.byte	0x00, 0xf0, 0x11, 0x00


	//----- nvinfo : EIATTR_KPARAM_INFO
	.align		4
.L_9:
        /*0018*/ 	.byte	0x04, 0x17
        /*001a*/ 	.short	(.L_11 - .L_10)
.L_10:
        /*001c*/ 	.word	0x00000000
        /*0020*/ 	.short	0x0003
        /*0022*/ 	.short	0x0018
        /*0024*/ 	.byte	0x00, 0xf5, 0x21, 0x00


	//----- nvinfo : EIATTR_KPARAM_INFO
	.align		4
.L_11:
        /*0028*/ 	.byte	0x04, 0x17
        /*002a*/ 	.short	(.L_13 - .L_12)
.L_12:
        /*002c*/ 	.word	0x00000000
        /*0030*/ 	.short	0x0002
        /*0032*/ 	.short	0x0010
        /*0034*/ 	.byte	0x00, 0xf5, 0x21, 0x00


	//----- nvinfo : EIATTR_KPARAM_INFO
	.align		4
.L_13:
        /*0038*/ 	.byte	0x04, 0x17
        /*003a*/ 	.short	(.L_15 - .L_14)
.L_14:
        /*003c*/ 	.word	0x00000000
        /*0040*/ 	.short	0x0001
        /*0042*/ 	.short	0x0008
        /*0044*/ 	.byte	0x00, 0xf5, 0x21, 0x00


	//----- nvinfo : EIATTR_KPARAM_INFO
	.align		4
.L_15:
        /*0048*/ 	.byte	0x04, 0x17
        /*004a*/ 	.short	(.L_17 - .L_16)
.L_16:
        /*004c*/ 	.word	0x00000000
        /*0050*/ 	.short	0x0000
        /*0052*/ 	.short	0x0000
        /*0054*/ 	.byte	0x00, 0xf5, 0x21, 0x00


	//----- nvinfo : EIATTR_SPARSE_MMA_MASK
	.align		4
.L_17:
        /*0058*/ 	.byte	0x03, 0x50
        /*005a*/ 	.short	0x0000


	//----- nvinfo : EIATTR_MAXREG_COUNT
	.align		4
        /*005c*/ 	.byte	0x03, 0x1b
        /*005e*/ 	.short	0x00ff


	//----- nvinfo : EIATTR_MERCURY_ISA_VERSION
	.align		4
        /*0060*/ 	.byte	0x03, 0x5f
        /*0062*/ 	.short	0x0101


	//----- nvinfo : EIATTR_VRC_CTA_INIT_COUNT
	.align		4
        /*0064*/ 	.byte	0x02, 0x4a
	.zero		1
	.zero		1


	//----- nvinfo : EIATTR_EXIT_INSTR_OFFSETS
	.align		4
        /*0068*/ 	.byte	0x04, 0x1c
        /*006a*/ 	.short	(.L_19 - .L_18)


	//   ....[0]....
.L_18:
        /*006c*/ 	.word	0x00000040


	//   ....[1]....
        /*0070*/ 	.word	0x00000110


	//   ....[2]....
        /*0074*/ 	.word	0x00000460


	//----- nvinfo : EIATTR_CRS_STACK_SIZE
	.align		4
.L_19:
        /*0078*/ 	.byte	0x04, 0x1e
        /*007a*/ 	.short	(.L_21 - .L_20)
.L_20:
        /*007c*/ 	.word	0x00000000


	//----- nvinfo : EIATTR_CBANK_PARAM_SIZE
	.align		4
.L_21:
        /*0080*/ 	.byte	0x03, 0x19
        /*0082*/ 	.short	0x0024


	//----- nvinfo : EIATTR_PARAM_CBANK
	.align		4
        /*0084*/ 	.byte	0x04, 0x0a
        /*0086*/ 	.short	(.L_23 - .L_22)
	.align		4
.L_22:
        /*0088*/ 	.word	index@(.nv.constant0._Z21generate_batch_kernelPKcS0_PKiPci)
        /*008c*/ 	.short	0x0380
        /*008e*/ 	.short	0x0024


	//----- nvinfo : EIATTR_SW_WAR
	.align		4
.L_23:
        /*0090*/ 	.byte	0x04, 0x36
        /*0092*/ 	.short	(.L_25 - .L_24)
.L_24:
        /*0094*/ 	.word	0x00000008
.L_25:


//--------------------- .nv.callgraph             --------------------------
	.section	.nv.callgraph,"",@"SHT_CUDA_CALLGRAPH"
	.align	4
	.sectionentsize	8
	.align		4
        /*0000*/ 	.word	0x00000000
	.align		4
        /*0004*/ 	.word	0xffffffff
	.align		4
        /*0008*/ 	.word	0x00000000
	.align		4
        /*000c*/ 	.word	0xfffffffe
	.align		4
        /*0010*/ 	.word	0x00000000
	.align		4
        /*0014*/ 	.word	0xfffffffd
	.align		4
        /*0018*/ 	.word	0x00000000
	.align		4
        /*001c*/ 	.word	0xfffffffc


//--------------------- .text._Z21generate_batch_kernelPKcS0_PKiPci --------------------------
	.section	.text._Z21generate_batch_kernelPKcS0_PKiPci,"ax",@progbits
	.align	128
        .global         _Z21generate_batch_kernelPKcS0_PKiPci
        .type           _Z21generate_batch_kernelPKcS0_PKiPci,@function
        .size           _Z21generate_batch_kernelPKcS0_PKiPci,(.L_x_6 - _Z21generate_batch_kernelPKcS0_PKiPci)
        .other          _Z21generate_batch_kernelPKcS0_PKiPci,@"STO_CUDA_ENTRY STV_DEFAULT"
_Z21generate_batch_kernelPKcS0_PKiPci:
.text._Z21generate_batch_kernelPKcS0_PKiPci:
[----:B------:R-:W-:Y:S01]  /*0000*/  LDC R1, c[0x0][0x37c] ;  /* 0x0000df00ff017b82 */ /* 0x000fe20000000800 */
[----:B------:R-:W0:Y:S01]  /*0010*/  S2R R9, SR_CTAID.X ;  /* 0x0000000000097919 */ /* 0x000e220000002500 */
[----:B------:R-:W0:Y:S02]  /*0020*/  LDCU UR4, c[0x0][0x3a0] ;  /* 0x00007400ff0477ac */ /* 0x000e240008000800 */
[----:B0-----:R-:W-:-:S13]  /*0030*/  ISETP.GE.AND P0, PT, R9, UR4, PT ;  /* 0x0000000409007c0c */ /* 0x001fda000bf06270 */
[----:B------:R-:W-:Y:S05]  /*0040*/  @P0 EXIT ;  /* 0x000000000000094d */ /* 0x000fea0003800000 */
[----:B------:R-:W0:Y:S01]  /*0050*/  LDC.64 R2, c[0x0][0x390] ;  /* 0x0000e400ff027b82 */ /* 0x000e220000000a00 */
[----:B------:R-:W-:Y:S01]  /*0060*/  ISETP.NE.AND P0, PT, R9, RZ, PT ;  /* 0x000000ff0900720c */ /* 0x000fe20003f05270 */
[----:B------:R-:W1:Y:S01]  /*0070*/  LDCU.64 UR4, c[0x0][0x358] ;  /* 0x00006b00ff0477ac */ /* 0x000e620008000a00 */
[----:B------:R-:W-:-:S11]  /*0080*/  IMAD.MOV.U32 R0, RZ, RZ, RZ ;  /* 0x000000ffff007224 */ /* 0x000fd600078e00ff */
[C---:B------:R-:W-:Y:S02]  /*0090*/  @P0 VIADD R7, R9.reuse, 0xffffffff ;  /* 0xffffffff09070836 */ /* 0x040fe40000000000 */
[----:B0-----:R-:W-:-:S04]  /*00a0*/  IMAD.WIDE.U32 R4, R9, 0x4, R2 ;  /* 0x0000000409047825 */ /* 0x001fc800078e0002 */
[----:B------:R-:W-:Y:S02]  /*00b0*/  @P0 IMAD.WIDE.U32 R2, R7, 0x4, R2 ;  /* 0x0000000407020825 */ /* 0x000fe400078e0002 */
[----:B-1----:R-:W2:Y:S04]  /*00c0*/  LDG.E R5, desc[UR4][R4.64] ;  /* 0x0000000404057981 */ /* 0x002ea8000c1e1900 */
[----:B------:R-:W2:Y:S01]  /*00d0*/  @P0 LDG.E R0, desc[UR4][R2.64] ;  /* 0x0000000402000981 */ /* 0x000ea2000c1e1900 */
[----:B------:R-:W0:Y:S01]  /*00e0*/  S2R R7, SR_TID.X ;  /* 0x0000000000077919 */ /* 0x000e220000002100 */
[----:B--2---:R-:W-:-:S05]  /*00f0*/  IMAD.IADD R6, R5, 0x1, -R0 ;  /* 0x0000000105067824 */ /* 0x004fca00078e0a00 */
[----:B0-----:R-:W-:-:S13]  /*0100*/  ISETP.GE.AND P0, PT, R7, R6, PT ;  /* 0x000000060700720c */ /* 0x001fda0003f06270 */
[----:B------:R-:W-:Y:S05]  /*0110*/  @P0 EXIT ;  /* 0x000000000000094d */ /* 0x000fea0003800000 */
[----:B------:R-:W0:Y:S01]  /*0120*/  LDC.64 R2, c[0x0][0x388] ;  /* 0x0000e200ff027b82 */ /* 0x000e220000000a00 */
[----:B------:R-:W1:Y:S01]  /*0130*/  LDCU.64 UR6, c[0x0][0x398] ;  /* 0x00007300ff0677ac */ /* 0x000e620008000a00 */
[----:B0-----:R-:W-:-:S05]  /*0140*/  LEA R2, P0, R9, R2, 0x6 ;  /* 0x0000000209027211 */ /* 0x001fca00078030ff */
[----:B------:R-:W-:-:S05]  /*0150*/  IMAD.X R3, RZ, RZ, R3, P0 ;  /* 0x000000ffff037224 */ /* 0x000fca00000e0603 */
[----:B------:R-:W2:Y:S01]  /*0160*/  LDG.E.U8 R4, desc[UR4][R2.64] ;  /* 0x0000000402047981 */ /* 0x000ea2000c1e1100 */
[----:B------:R-:W-:-:S04]  /*0170*/  IMAD.IADD R0, R7, 0x1, R0 ;  /* 0x0000000107007824 */ /* 0x000fc800078e0200 */
[----:B------:R-:W-:Y:S02]  /*0180*/  IMAD.SHL.U32 R8, R0, 0x40, RZ ;  /* 0x0000004000087824 */ /* 0x000fe400078e00ff */
[----:B------:R-:W-:-:S03]  /*0190*/  IMAD.MOV.U32 R0, RZ, RZ, RZ ;  /* 0x000000ffff007224 */ /* 0x000fc600078e00ff */
[----:B------:R-:W-:Y:S02]  /*01a0*/  SHF.R.S32.HI R10, RZ, 0x1f, R8 ;  /* 0x0000001fff0a7819 */ /* 0x000fe40000011408 */
[----:B-1----:R-:W-:-:S04]  /*01b0*/  IADD3 R13, P1, PT, R8, UR6, RZ ;  /* 0x00000006080d7c10 */ /* 0x002fc8000ff3e0ff */
[----:B------:R-:W-:Y:S02]  /*01c0*/  IADD3.X R12, PT, PT, R10, UR7, RZ, P1, !PT ;  /* 0x000000070a0c7c10 */ /* 0x000fe40008ffe4ff */
[----:B--2---:R-:W-:-:S13]  /*01d0*/  ISETP.NE.AND P0, PT, R4, RZ, PT ;  /* 0x000000ff0400720c */ /* 0x004fda0003f05270 */
[----:B------:R-:W-:Y:S05]  /*01e0*/  @!P0 BRA `(.L_x_0) ;  /* 0x0000000000308947 */ /* 0x000fea0003800000 */
[----:B------:R-:W-:Y:S01]  /*01f0*/  PRMT R9, R4, 0x7610, R9 ;  /* 0x0000761004097816 */ /* 0x000fe20000000009 */
[----:B------:R-:W-:-:S07]  /*0200*/  IMAD.MOV.U32 R0, RZ, RZ, RZ ;  /* 0x000000ffff007224 */ /* 0x000fce00078e00ff */
.L_x_1:
[C---:B------:R-:W-:Y:S02]  /*0210*/  IADD3 R4, P0, PT, R0.reuse, R13, RZ ;  /* 0x0000000d00047210 */ /* 0x040fe40007f1e0ff */
[----:B------:R-:W-:-:S03]  /*0220*/  IADD3 R6, P1, PT, R0, R2, RZ ;  /* 0x0000000200067210 */ /* 0x000fc60007f3e0ff */
[----:B------:R-:W-:Y:S02]  /*0230*/  IMAD.X R5, RZ, RZ, R12, P0 ;  /* 0x000000ffff057224 */ /* 0x000fe400000e060c */
[----:B------:R-:W-:-:S03]  /*0240*/  IMAD.X R7, RZ, RZ, R3, P1 ;  /* 0x000000ffff077224 */ /* 0x000fc600008e0603 */
[----:B------:R0:W-:Y:S04]  /*0250*/  STG.E.U8 desc[UR4][R4.64], R9 ;  /* 0x0000000904007986 */ /* 0x0001e8000c101104 */
[----:B0-----:R-:W2:Y:S01]  /*0260*/  LDG.E.U8 R9, desc[UR4][R6.64+0x1] ;  /* 0x0000010406097981 */ /* 0x001ea2000c1e1100 */
[C---:B------:R-:W-:Y:S01]  /*0270*/  ISETP.GE.U32.AND P0, PT, R0.reuse, 0x3e, PT ;  /* 0x0000003e0000780c */ /* 0x040fe20003f06070 */
[----:B------:R-:W-:Y:S01]  /*0280*/  VIADD R0, R0, 0x1 ;  /* 0x0000000100007836 */ /* 0x000fe20000000000 */
[----:B--2---:R-:W-:-:S13]  /*0290*/  ISETP.NE.AND P1, PT, R9, RZ, PT ;  /* 0x000000ff0900720c */ /* 0x004fda0003f25270 */
[----:B------:R-:W-:Y:S05]  /*02a0*/  @!P0 BRA P1, `(.L_x_1) ;  /* 0xfffffffc00d88947 */ /* 0x000fea000083ffff */
.L_x_0:
[----:B------:R-:W0:Y:S02]  /*02b0*/  LDCU.64 UR6, c[0x0][0x380] ;  /* 0x00007000ff0677ac */ /* 0x000e240008000a00 */
[----:B0-----:R-:W-:-:S04]  /*02c0*/  IADD3 R2, P0, PT, R8, UR6, RZ ;  /* 0x0000000608027c10 */ /* 0x001fc8000ff1e0ff */
[----:B------:R-:W-:-:S05]  /*02d0*/  IADD3.X R3, PT, PT, R10, UR7, RZ, P0, !PT ;  /* 0x000000070a037c10 */ /* 0x000fca00087fe4ff */
[----:B------:R-:W2:Y:S01]  /*02e0*/  LDG.E.U8 R4, desc[UR4][R2.64] ;  /* 0x0000000402047981 */ /* 0x000ea2000c1e1100 */
[----:B------:R-:W-:Y:S01]  /*02f0*/  ISETP.GT.U32.AND P0, PT, R0, 0x3e, PT ;  /* 0x0000003e0000780c */ /* 0x000fe20003f04070 */
[----:B------:R-:W-:Y:S01]  /*0300*/  BSSY.RECONVERGENT B0, `(.L_x_2) ;  /* 0x0000012000007945 */ /* 0x000fe20003800200 */
[----:B------:R-:W-:Y:S02]  /*0310*/  IMAD.MOV.U32 R8, RZ, RZ, R0 ;  /* 0x000000ffff087224 */ /* 0x000fe400078e0000 */
[----:B--2---:R-:W-:-:S13]  /*0320*/  ISETP.EQ.OR P0, PT, R4, RZ, P0 ;  /* 0x000000ff0400720c */ /* 0x004fda0000702670 */
[----:B------:R-:W-:Y:S05]  /*0330*/  @P0 BRA `(.L_x_3) ;  /* 0x0000000000380947 */ /* 0x000fea0003800000 */
[----:B------:R-:W-:Y:S01]  /*0340*/  PRMT R9, R4, 0x7610, R9 ;  /* 0x0000761004097816 */ /* 0x000fe20000000009 */
[----:B------:R-:W-:-:S07]  /*0350*/  IMAD.MOV.U32 R11, RZ, RZ, RZ ;  /* 0x000000ffff0b7224 */ /* 0x000fce00078e00ff */
.L_x_4:
[C---:B------:R-:W-:Y:S01]  /*0360*/  IMAD.IADD R8, R11.reuse, 0x1, R0 ;  /* 0x000000010b087824 */ /* 0x040fe200078e0200 */
[----:B------:R-:W-:-:S04]  /*0370*/  IADD3 R6, P1, PT, R11, R2, RZ ;  /* 0x000000020b067210 */ /* 0x000fc80007f3e0ff */
[----:B------:R-:W-:Y:S01]  /*0380*/  IADD3 R4, P0, PT, R8, R13, RZ ;  /* 0x0000000d08047210 */ /* 0x000fe20007f1e0ff */
[----:B------:R-:W-:-:S04]  /*0390*/  IMAD.X R7, RZ, RZ, R3, P1 ;  /* 0x000000ffff077224 */ /* 0x000fc800008e0603 */
[----:B------:R-:W-:-:S05]  /*03a0*/  IMAD.X R5, RZ, RZ, R12, P0 ;  /* 0x000000ffff057224 */ /* 0x000fca00000e060c */
[----:B------:R0:W-:Y:S04]  /*03b0*/  STG.E.U8 desc[UR4][R4.64], R9 ;  /* 0x0000000904007986 */ /* 0x0001e8000c101104 */
[----:B0-----:R-:W2:Y:S01]  /*03c0*/  LDG.E.U8 R9, desc[UR4][R6.64+0x1] ;  /* 0x0000010406097981 */ /* 0x001ea2000c1e1100 */
[----:B------:R-:W-:Y:S01]  /*03d0*/  ISETP.GE.U32.AND P0, PT, R8, 0x3e, PT ;  /* 0x0000003e0800780c */ /* 0x000fe20003f06070 */
[----:B------:R-:W-:-:S04]  /*03e0*/  VIADD R11, R11, 0x1 ;  /* 0x000000010b0b7836 */ /* 0x000fc80000000000 */
[----:B------:R-:W-:Y:S01]  /*03f0*/  IMAD.IADD R8, R11, 0x1, R0 ;  /* 0x000000010b087824 */ /* 0x000fe200078e0200 */
[----:B--2---:R-:W-:-:S13]  /*0400*/  ISETP.NE.AND P1, PT, R9, RZ, PT ;  /* 0x000000ff0900720c */ /* 0x004fda0003f25270 */
[----:B------:R-:W-:Y:S05]  /*0410*/  @!P0 BRA P1, `(.L_x_4) ;  /* 0xfffffffc00d08947 */ /* 0x000fea000083ffff */
.L_x_3:
[----:B------:R-:W-:Y:S05]  /*0420*/  BSYNC.RECONVERGENT B0 ;  /* 0x0000000000007941 */ /* 0x000fea0003800200 */
.L_x_2:
[----:B------:R-:W-:-:S05]  /*0430*/  IADD3 R2, P0, PT, R8, R13, RZ ;  /* 0x0000000d08027210 */ /* 0x000fca0007f1e0ff */
[----:B------:R-:W-:-:S05]  /*0440*/  IMAD.X R3, RZ, RZ, R12, P0 ;  /* 0x000000ffff037224 */ /* 0x000fca00000e060c */
[----:B------:R-:W-:Y:S01]  /*0450*/  STG.E.U8 desc[UR4][R2.64], RZ ;  /* 0x000000ff02007986 */ /* 0x000fe2000c101104 */
[----:B------:R-:W-:Y:S05]  /*0460*/  EXIT ;  /* 0x000000000000794d */ /* 0x000fea0003800000 */
.L_x_5:
[----:B------:R-:W-:-:S00]  /*0470*/  BRA `(.L_x_5) ;  /* 0xfffffffc00fc7947 */ /* 0x000fc0000383ffff */
[----:B------:R-:W-:-:S00]  /*0480*/  NOP ;  /* 0x0000000000007918 */ /* 0x000fc00000000000 */
[----:B------:R-:W-:-:S00]  /*0490*/  NOP ;  /* 0x0000000000007918 */ /* 0x000fc00000000000 */
[----:B------:R-:W-:-:S00]  /*04a0*/  NOP ;  /* 0x0000000000007918 */ /* 0x000fc00000000000 */
[----:B------:R-:W-:-:S00]  /*04b0*/  NOP ;  /* 0x0000000000007918 */ /* 0x000fc00000000000 */
[----:B------:R-:W-:-:S00]  /*04c0*/  NOP ;  /* 0x0000000000007918 */ /* 0x000fc00000000000 */
[----:B------:R-:W-:-:S00]  /*04d0*/  NOP ;  /* 0x0000000000007918 */ /* 0x000fc00000000000 */
[----:B------:R-:W-:-:S00]  /*04e0*/  NOP ;  /* 0x0000000000007918 */ /* 0x000fc00000000000 */
[----:B------:R-:W-:-:S00]  /*04f0*/  NOP ;  /* 0x0000000000007918 */ /* 0x000fc00000000000 */
.L_x_6:


//--------------------- .nv.shared.reserved.0     --------------------------
	.section	.nv.shared.reserved.0,"aw",@nobits
	.weak		__nv_reservedSMEM_offset_0_alias
	.size		__nv_reservedSMEM_offset_0_alias, 0, 64
	.other		__nv_reservedSMEM_offset_0_alias,@"STO_CUDA_RESERVED_SHARED STV_DEFAULT"
__nv_reservedSMEM_offset_0_alias:
	.zero		0
	.zero		64


//--------------------- .nv.constant0._Z21generate_batch_kernelPKcS0_PKiPci --------------------------
	.section	.nv.constant0._Z21generate_batch_kernelPKcS0_PKiPci,"a",@progbits
	.sectionflags	@""
	.align	4
.nv.constant0._Z21generate_batch_kernelPKcS0_PKiPci:
	.zero		932


//--------------------- SYMBOLS --------------------------

	.type		.nv.reservedSmem.offset0,@object
	.size		.nv.reservedSmem.offset0,0x4
